//
// Generated by NVIDIA NVVM Compiler
//
// Compiler Build ID: CL-36424714
// Cuda compilation tools, release 13.0, V13.0.88
// Based on NVVM 20.0.0
//

.version 9.0
.target sm_100
.address_size 64

	// .globl	_Z4testPi
.extern .shared .align 16 .b8 p[];

.visible .entry _Z4testPi(
	.param .u64 .ptr .align 1 _Z4testPi_param_0
)
{
	.reg .b32 	%r<6>;

	mov.u32 	%r1, %tid.x;
	shl.b32 	%r2, %r1, 2;
	mov.u32 	%r3, p;
	add.s32 	%r4, %r3, %r2;
	mov.b32 	%r5, 1;
	st.shared.u32 	[%r4], %r5;
	ret;

}


// ===== COMPILED SASS (sm_100) =====

	.target	sm_100

	.elftype	@"ET_EXEC"


//--------------------- .note.nv.tkinfo           --------------------------
	.section	.note.nv.tkinfo,"",@"SHT_NOTE"
	.sectionflags	@"SHF_NOTE_NV_TKINFO"
	.tkinfo
        /*0018*/ 	.word	0x00000002
        /*0030*/ 	.string	""
        /*0030*/ 	.string	"ptxas"
        /*0030*/ 	.string	"Cuda compilation tools, release 13.0, V13.0.88"
        /*0030*/ 	.string	"Build cuda_13.0.r13.0/compiler.36424714_0"
        /*0030*/ 	.string	"-arch sm_100 -m 64 "



//--------------------- .note.nv.cuinfo           --------------------------
	.section	.note.nv.cuinfo,"",@"SHT_NOTE"
	.sectionflags	@"SHF_NOTE_NV_CUINFO"
        /*0018*/ 	.short	0x0002
        /*001a*/ 	.short	0x0064
        /*001c*/ 	.short	0x0082
	.zero		2


//--------------------- .nv.info                  --------------------------
	.section	.nv.info,"",@"SHT_CUDA_INFO"
	.align	4


	//----- nvinfo : EIATTR_REGCOUNT
	.align		4
        /*0000*/ 	.byte	0x04, 0x2f
        /*0002*/ 	.short	(.L_1 - .L_0)
	.align		4
.L_0:
        /*0004*/ 	.word	index@(_Z4testPi)
        /*0008*/ 	.word	0x00000006


	//----- nvinfo : EIATTR_FRAME_SIZE
	.align		4
.L_1:
        /*000c*/ 	.byte	0x04, 0x11
        /*000e*/ 	.short	(.L_3 - .L_2)
	.align		4
.L_2:
        /*0010*/ 	.word	index@(_Z4testPi)
        /*0014*/ 	.word	0x00000000


	//----- nvinfo : EIATTR_MIN_STACK_SIZE
	.align		4
.L_3:
        /*0018*/ 	.byte	0x04, 0x12
        /*001a*/ 	.short	(.L_5 - .L_4)
	.align		4
.L_4:
        /*001c*/ 	.word	index@(_Z4testPi)
        /*0020*/ 	.word	0x00000000
.L_5:


//--------------------- .nv.compat                --------------------------
	.section	.nv.compat,"",@"SHT_CUDA_COMPAT_INFO"
	.align	4
        /*0000*/ 	.byte	0x02, 0x09, 0x00, 0x00, 0x02, 0x02, 0x01, 0x00, 0x02, 0x05, 0x05, 0x00, 0x03, 0x07, 0x01, 0x01
        /*0010*/ 	.byte	0x02, 0x03, 0x00, 0x00, 0x02, 0x06, 0x01, 0x00, 0x04, 0x0b, 0x08, 0x00, 0x09, 0x00, 0x00, 0x00
        /*0020*/ 	.byte	0x00, 0x00, 0x00, 0x00


//--------------------- .nv.info._Z4testPi        --------------------------
	.section	.nv.info._Z4testPi,"",@"SHT_CUDA_INFO"
	.sectionflags	@""
	.align	4


	//----- nvinfo : EIATTR_CUDA_API_VERSION
	.align		4
        /*0000*/ 	.byte	0x04, 0x37
        /*0002*/ 	.short	(.L_7 - .L_6)
.L_6:
        /*0004*/ 	.word	0x00000082


	//----- nvinfo : EIATTR_KPARAM_INFO
	.align		4
.L_7:
        /*0008*/ 	.byte	0x04, 0x17
        /*000a*/ 	.short	(.L_9 - .L_8)
.L_8:
        /*000c*/ 	.word	0x00000000
        /*0010*/ 	.short	0x0000
        /*0012*/ 	.short	0x0000
        /*0014*/ 	.byte	0x00, 0xf5, 0x21, 0x00


	//----- nvinfo : EIATTR_SPARSE_MMA_MASK
	.align		4
.L_9:
        /*0018*/ 	.byte	0x03, 0x50
        /*001a*/ 	.short	0x0000


	//----- nvinfo : EIATTR_MAXREG_COUNT
	.align		4
        /*001c*/ 	.byte	0x03, 0x1b
        /*001e*/ 	.short	0x00ff


	//----- nvinfo : EIATTR_MERCURY_ISA_VERSION
	.align		4
        /*0020*/ 	.byte	0x03, 0x5f
        /*0022*/ 	.short	0x0101


	//----- nvinfo : EIATTR_VRC_CTA_INIT_COUNT
	.align		4
        /*0024*/ 	.byte	0x02, 0x4a
	.zero		1
	.zero		1


	//----- nvinfo : EIATTR_EXIT_INSTR_OFFSETS
	.align		4
        /*0028*/ 	.byte	0x04, 0x1c
        /*002a*/ 	.short	(.L_11 - .L_10)


	//   ....[0]....
.L_10:
        /*002c*/ 	.word	0x00000080


	//----- nvinfo : EIATTR_CBANK_PARAM_SIZE
	.align		4
.L_11:
        /*0030*/ 	.byte	0x03, 0x19
        /*0032*/ 	.short	0x0008


	//----- nvinfo : EIATTR_PARAM_CBANK
	.align		4
        /*0034*/ 	.byte	0x04, 0x0a
        /*0036*/ 	.short	(.L_13 - .L_12)
	.align		4
.L_12:
        /*0038*/ 	.word	index@(.nv.constant0._Z4testPi)
        /*003c*/ 	.short	0x0380
        /*003e*/ 	.short	0x0008


	//----- nvinfo : EIATTR_SW_WAR
	.align		4
.L_13:
        /*0040*/ 	.byte	0x04, 0x36
        /*0042*/ 	.short	(.L_15 - .L_14)
.L_14:
        /*0044*/ 	.word	0x00000008
.L_15:


//--------------------- .nv.callgraph             --------------------------
	.section	.nv.callgraph,"",@"SHT_CUDA_CALLGRAPH"
	.align	4
	.sectionentsize	8
	.align		4
        /*0000*/ 	.word	0x00000000
	.align		4
        /*0004*/ 	.word	0xffffffff
	.align		4
        /*0008*/ 	.word	0x00000000
	.align		4
        /*000c*/ 	.word	0xfffffffe
	.align		4
        /*0010*/ 	.word	0x00000000
	.align		4
        /*0014*/ 	.word	0xfffffffd
	.align		4
        /*0018*/ 	.word	0x00000000
	.align		4
        /*001c*/ 	.word	0xfffffffc


//--------------------- .text._Z4testPi           --------------------------
	.section	.text._Z4testPi,"ax",@progbits
	.align	128
        .global         _Z4testPi
        .type           _Z4testPi,@function
        .size           _Z4testPi,(.L_x_1 - _Z4testPi)
        .other          _Z4testPi,@"STO_CUDA_ENTRY STV_DEFAULT"
_Z4testPi:
.text._Z4testPi:
[----:B------:R-:W-:Y:S01]  /*0000*/  LDC R1, c[0x0][0x37c] ;  /* 0x0000df00ff017b82 */ /* 0x000fe20000000800 */
[----:B------:R-:W0:Y:S07]  /*0010*/  S2R R0, SR_TID.X ;  /* 0x0000000000007919 */ /* 0x000e2e0000002100 */
[----:B------:R-:W1:Y:S01]  /*0020*/  S2UR UR5, SR_CgaCtaId ;  /* 0x00000000000579c3 */ /* 0x000e620000008800 */
[----:B------:R-:W-:Y:S01]  /*0030*/  UMOV UR4, 0x400 ;  /* 0x0000040000047882 */ /* 0x000fe20000000000 */
[----:B------:R-:W-:Y:S01]  /*0040*/  HFMA2 R3, -RZ, RZ, 0, 5.9604644775390625e-08 ;  /* 0x00000001ff037431 */ /* 0x000fe200000001ff */
[----:B-1----:R-:W-:-:S06]  /*0050*/  ULEA UR4, UR5, UR4, 0x18 ;  /* 0x0000000405047291 */ /* 0x002fcc000f8ec0ff */
[----:B0-----:R-:W-:-:S05]  /*0060*/  LEA R0, R0, UR4, 0x2 ;  /* 0x0000000400007c11 */ /* 0x001fca000f8e10ff */
[----:B------:R-:W-:Y:S01]  /*0070*/  STS [R0], R3 ;  /* 0x0000000300007388 */ /* 0x000fe20000000800 */
[----:B------:R-:W-:Y:S05]  /*0080*/  EXIT ;  /* 0x000000000000794d */ /* 0x000fea0003800000 */
.L_x_0:
[----:B------:R-:W-:-:S00]  /*0090*/  BRA `(.L_x_0) ;  /* 0xfffffffc00fc7947 */ /* 0x000fc0000383ffff */
[----:B------:R-:W-:-:S00]  /*00a0*/  NOP ;  /* 0x0000000000007918 */ /* 0x000fc00000000000 */
        /* <DEDUP_REMOVED lines=13> */
.L_x_1:


//--------------------- .nv.shared._Z4testPi      --------------------------
	.section	.nv.shared._Z4testPi,"aw",@nobits
	.sectionflags	@""
	.align	16
	.zero		1024


//--------------------- .nv.shared.reserved.0     --------------------------
	.section	.nv.shared.reserved.0,"aw",@nobits
	.weak		__nv_reservedSMEM_offset_0_alias
	.size		__nv_reservedSMEM_offset_0_alias, 0, 64
	.other		__nv_reservedSMEM_offset_0_alias,@"STO_CUDA_RESERVED_SHARED STV_DEFAULT"
__nv_reservedSMEM_offset_0_alias:
	.zero		0
	.zero		64


//--------------------- .nv.constant0._Z4testPi   --------------------------
	.section	.nv.constant0._Z4testPi,"a",@progbits
	.sectionflags	@""
	.align	4
.nv.constant0._Z4testPi:
	.zero		904


//--------------------- SYMBOLS --------------------------

	.type		.nv.reservedSmem.offset0,@object
	.size		.nv.reservedSmem.offset0,0x4
	.type		.nv.reservedSmem.cap,@object
	.size		.nv.reservedSmem.cap,0x4
